//
// Generated by NVIDIA NVVM Compiler
//
// Compiler Build ID: CL-36424714
// Cuda compilation tools, release 13.0, V13.0.88
// Based on NVVM 20.0.0
//

.version 9.0
.target sm_100
.address_size 64

	// .globl	add_kernel

.visible .entry add_kernel(
	.param .u64 .ptr .align 1 add_kernel_param_0,
	.param .u64 .ptr .align 1 add_kernel_param_1,
	.param .u64 .ptr .align 1 add_kernel_param_2,
	.param .u32 add_kernel_param_3
)
{
	.reg .pred 	%p<2>;
	.reg .b32 	%r<6>;
	.reg .b32 	%f<4>;
	.reg .b64 	%rd<11>;

	ld.param.u64 	%rd1, [add_kernel_param_0];
	ld.param.u64 	%rd2, [add_kernel_param_1];
	ld.param.u64 	%rd3, [add_kernel_param_2];
	ld.param.u32 	%r2, [add_kernel_param_3];
	mov.u32 	%r3, %ctaid.x;
	mov.u32 	%r4, %ntid.x;
	mov.u32 	%r5, %tid.x;
	mad.lo.s32 	%r1, %r3, %r4, %r5;
	setp.ge.s32 	%p1, %r1, %r2;
	@%p1 bra 	$L__BB0_2;
	cvta.to.global.u64 	%rd4, %rd1;
	cvta.to.global.u64 	%rd5, %rd2;
	cvta.to.global.u64 	%rd6, %rd3;
	mul.wide.s32 	%rd7, %r1, 4;
	add.s64 	%rd8, %rd4, %rd7;
	ld.global.f32 	%f1, [%rd8];
	add.s64 	%rd9, %rd5, %rd7;
	ld.global.f32 	%f2, [%rd9];
	add.f32 	%f3, %f1, %f2;
	add.s64 	%rd10, %rd6, %rd7;
	st.global.f32 	[%rd10], %f3;
$L__BB0_2:
	ret;

}
	// .globl	sub_kernel
.visible .entry sub_kernel(
	.param .u64 .ptr .align 1 sub_kernel_param_0,
	.param .u64 .ptr .align 1 sub_kernel_param_1,
	.param .u64 .ptr .align 1 sub_kernel_param_2,
	.param .u32 sub_kernel_param_3
)
{
	.reg .pred 	%p<2>;
	.reg .b32 	%r<6>;
	.reg .b32 	%f<4>;
	.reg .b64 	%rd<11>;

	ld.param.u64 	%rd1, [sub_kernel_param_0];
	ld.param.u64 	%rd2, [sub_kernel_param_1];
	ld.param.u64 	%rd3, [sub_kernel_param_2];
	ld.param.u32 	%r2, [sub_kernel_param_3];
	mov.u32 	%r3, %ctaid.x;
	mov.u32 	%r4, %ntid.x;
	mov.u32 	%r5, %tid.x;
	mad.lo.s32 	%r1, %r3, %r4, %r5;
	setp.ge.s32 	%p1, %r1, %r2;
	@%p1 bra 	$L__BB1_2;
	cvta.to.global.u64 	%rd4, %rd1;
	cvta.to.global.u64 	%rd5, %rd2;
	cvta.to.global.u64 	%rd6, %rd3;
	mul.wide.s32 	%rd7, %r1, 4;
	add.s64 	%rd8, %rd4, %rd7;
	ld.global.f32 	%f1, [%rd8];
	add.s64 	%rd9, %rd5, %rd7;
	ld.global.f32 	%f2, [%rd9];
	sub.f32 	%f3, %f1, %f2;
	add.s64 	%rd10, %rd6, %rd7;
	st.global.f32 	[%rd10], %f3;
$L__BB1_2:
	ret;

}
	// .globl	mul_kernel
.visible .entry mul_kernel(
	.param .u64 .ptr .align 1 mul_kernel_param_0,
	.param .u64 .ptr .align 1 mul_kernel_param_1,
	.param .u64 .ptr .align 1 mul_kernel_param_2,
	.param .u32 mul_kernel_param_3
)
{
	.reg .pred 	%p<2>;
	.reg .b32 	%r<6>;
	.reg .b32 	%f<4>;
	.reg .b64 	%rd<11>;

	ld.param.u64 	%rd1, [mul_kernel_param_0];
	ld.param.u64 	%rd2, [mul_kernel_param_1];
	ld.param.u64 	%rd3, [mul_kernel_param_2];
	ld.param.u32 	%r2, [mul_kernel_param_3];
	mov.u32 	%r3, %ctaid.x;
	mov.u32 	%r4, %ntid.x;
	mov.u32 	%r5, %tid.x;
	mad.lo.s32 	%r1, %r3, %r4, %r5;
	setp.ge.s32 	%p1, %r1, %r2;
	@%p1 bra 	$L__BB2_2;
	cvta.to.global.u64 	%rd4, %rd1;
	cvta.to.global.u64 	%rd5, %rd2;
	cvta.to.global.u64 	%rd6, %rd3;
	mul.wide.s32 	%rd7, %r1, 4;
	add.s64 	%rd8, %rd4, %rd7;
	ld.global.f32 	%f1, [%rd8];
	add.s64 	%rd9, %rd5, %rd7;
	ld.global.f32 	%f2, [%rd9];
	mul.f32 	%f3, %f1, %f2;
	add.s64 	%rd10, %rd6, %rd7;
	st.global.f32 	[%rd10], %f3;
$L__BB2_2:
	ret;

}
	// .globl	div_kernel
.visible .entry div_kernel(
	.param .u64 .ptr .align 1 div_kernel_param_0,
	.param .u64 .ptr .align 1 div_kernel_param_1,
	.param .u64 .ptr .align 1 div_kernel_param_2,
	.param .u32 div_kernel_param_3
)
{
	.reg .pred 	%p<2>;
	.reg .b32 	%r<6>;
	.reg .b32 	%f<4>;
	.reg .b64 	%rd<11>;

	ld.param.u64 	%rd1, [div_kernel_param_0];
	ld.param.u64 	%rd2, [div_kernel_param_1];
	ld.param.u64 	%rd3, [div_kernel_param_2];
	ld.param.u32 	%r2, [div_kernel_param_3];
	mov.u32 	%r3, %ctaid.x;
	mov.u32 	%r4, %ntid.x;
	mov.u32 	%r5, %tid.x;
	mad.lo.s32 	%r1, %r3, %r4, %r5;
	setp.ge.s32 	%p1, %r1, %r2;
	@%p1 bra 	$L__BB3_2;
	cvta.to.global.u64 	%rd4, %rd1;
	cvta.to.global.u64 	%rd5, %rd2;
	cvta.to.global.u64 	%rd6, %rd3;
	mul.wide.s32 	%rd7, %r1, 4;
	add.s64 	%rd8, %rd4, %rd7;
	ld.global.f32 	%f1, [%rd8];
	add.s64 	%rd9, %rd5, %rd7;
	ld.global.f32 	%f2, [%rd9];
	div.rn.f32 	%f3, %f1, %f2;
	add.s64 	%rd10, %rd6, %rd7;
	st.global.f32 	[%rd10], %f3;
$L__BB3_2:
	ret;

}


// ===== COMPILED SASS (sm_100) =====

	.target	sm_100

	.elftype	@"ET_EXEC"


//--------------------- .note.nv.tkinfo           --------------------------
	.section	.note.nv.tkinfo,"",@"SHT_NOTE"
	.sectionflags	@"SHF_NOTE_NV_TKINFO"
	.tkinfo
        /*0018*/ 	.word	0x00000002
        /*0030*/ 	.string	""
        /*0030*/ 	.string	"ptxas"
        /*0030*/ 	.string	"Cuda compilation tools, release 13.0, V13.0.88"
        /*0030*/ 	.string	"Build cuda_13.0.r13.0/compiler.36424714_0"
        /*0030*/ 	.string	"-arch sm_100 -m 64 "



//--------------------- .note.nv.cuinfo           --------------------------
	.section	.note.nv.cuinfo,"",@"SHT_NOTE"
	.sectionflags	@"SHF_NOTE_NV_CUINFO"
        /*0018*/ 	.short	0x0002
        /*001a*/ 	.short	0x0064
        /*001c*/ 	.short	0x0082
	.zero		2


//--------------------- .nv.info                  --------------------------
	.section	.nv.info,"",@"SHT_CUDA_INFO"
	.align	4


	//----- nvinfo : EIATTR_REGCOUNT
	.align		4
        /*0000*/ 	.byte	0x04, 0x2f
        /*0002*/ 	.short	(.L_1 - .L_0)
	.align		4
.L_0:
        /*0004*/ 	.word	index@(add_kernel)
        /*0008*/ 	.word	0x0000000c


	//----- nvinfo : EIATTR_FRAME_SIZE
	.align		4
.L_1:
        /*000c*/ 	.byte	0x04, 0x11
        /*000e*/ 	.short	(.L_3 - .L_2)
	.align		4
.L_2:
        /*0010*/ 	.word	index@(add_kernel)
        /*0014*/ 	.word	0x00000000


	//----- nvinfo : EIATTR_REGCOUNT
	.align		4
.L_3:
        /*0018*/ 	.byte	0x04, 0x2f
        /*001a*/ 	.short	(.L_5 - .L_4)
	.align		4
.L_4:
        /*001c*/ 	.word	index@(sub_kernel)
        /*0020*/ 	.word	0x0000000c


	//----- nvinfo : EIATTR_FRAME_SIZE
	.align		4
.L_5:
        /*0024*/ 	.byte	0x04, 0x11
        /*0026*/ 	.short	(.L_7 - .L_6)
	.align		4
.L_6:
        /*0028*/ 	.word	index@(sub_kernel)
        /*002c*/ 	.word	0x00000000


	//----- nvinfo : EIATTR_REGCOUNT
	.align		4
.L_7:
        /*0030*/ 	.byte	0x04, 0x2f
        /*0032*/ 	.short	(.L_9 - .L_8)
	.align		4
.L_8:
        /*0034*/ 	.word	index@(mul_kernel)
        /*0038*/ 	.word	0x0000000c


	//----- nvinfo : EIATTR_FRAME_SIZE
	.align		4
.L_9:
        /*003c*/ 	.byte	0x04, 0x11
        /*003e*/ 	.short	(.L_11 - .L_10)
	.align		4
.L_10:
        /*0040*/ 	.word	index@(mul_kernel)
        /*0044*/ 	.word	0x00000000


	//----- nvinfo : EIATTR_REGCOUNT
	.align		4
.L_11:
        /*0048*/ 	.byte	0x04, 0x2f
        /*004a*/ 	.short	(.L_13 - .L_12)
	.align		4
.L_12:
        /*004c*/ 	.word	index@(div_kernel)
        /*0050*/ 	.word	0x00000010


	//----- nvinfo : EIATTR_FRAME_SIZE
	.align		4
.L_13:
        /*0054*/ 	.byte	0x04, 0x11
        /*0056*/ 	.short	(.L_15 - .L_14)
	.align		4
.L_14:
        /*0058*/ 	.word	index@($__internal_0_$__cuda_sm3x_div_rn_noftz_f32_slowpath)
        /*005c*/ 	.word	0x00000000


	//----- nvinfo : EIATTR_FRAME_SIZE
	.align		4
.L_15:
        /*0060*/ 	.byte	0x04, 0x11
        /*0062*/ 	.short	(.L_17 - .L_16)
	.align		4
.L_16:
        /*0064*/ 	.word	index@(div_kernel)
        /*0068*/ 	.word	0x00000000


	//----- nvinfo : EIATTR_MIN_STACK_SIZE
	.align		4
.L_17:
        /*006c*/ 	.byte	0x04, 0x12
        /*006e*/ 	.short	(.L_19 - .L_18)
	.align		4
.L_18:
        /*0070*/ 	.word	index@(div_kernel)
        /*0074*/ 	.word	0x00000000


	//----- nvinfo : EIATTR_MIN_STACK_SIZE
	.align		4
.L_19:
        /*0078*/ 	.byte	0x04, 0x12
        /*007a*/ 	.short	(.L_21 - .L_20)
	.align		4
.L_20:
        /*007c*/ 	.word	index@(mul_kernel)
        /*0080*/ 	.word	0x00000000


	//----- nvinfo : EIATTR_MIN_STACK_SIZE
	.align		4
.L_21:
        /*0084*/ 	.byte	0x04, 0x12
        /*0086*/ 	.short	(.L_23 - .L_22)
	.align		4
.L_22:
        /*0088*/ 	.word	index@(sub_kernel)
        /*008c*/ 	.word	0x00000000


	//----- nvinfo : EIATTR_MIN_STACK_SIZE
	.align		4
.L_23:
        /*0090*/ 	.byte	0x04, 0x12
        /*0092*/ 	.short	(.L_25 - .L_24)
	.align		4
.L_24:
        /*0094*/ 	.word	index@(add_kernel)
        /*0098*/ 	.word	0x00000000
.L_25:


//--------------------- .nv.compat                --------------------------
	.section	.nv.compat,"",@"SHT_CUDA_COMPAT_INFO"
	.align	4
        /*0000*/ 	.byte	0x02, 0x09, 0x00, 0x00, 0x02, 0x02, 0x01, 0x00, 0x02, 0x05, 0x05, 0x00, 0x03, 0x07, 0x01, 0x01
        /*0010*/ 	.byte	0x02, 0x03, 0x00, 0x00, 0x02, 0x06, 0x01, 0x00, 0x04, 0x0b, 0x08, 0x00, 0x01, 0x00, 0x00, 0x00
        /*0020*/ 	.byte	0x00, 0x00, 0x00, 0x00


//--------------------- .nv.info.div_kernel       --------------------------
	.section	.nv.info.div_kernel,"",@"SHT_CUDA_INFO"
	.sectionflags	@""
	.align	4


	//----- nvinfo : EIATTR_CUDA_API_VERSION
	.align		4
        /*0000*/ 	.byte	0x04, 0x37
        /*0002*/ 	.short	(.L_27 - .L_26)
.L_26:
        /*0004*/ 	.word	0x00000082


	//----- nvinfo : EIATTR_KPARAM_INFO
	.align		4
.L_27:
        /*0008*/ 	.byte	0x04, 0x17
        /*000a*/ 	.short	(.L_29 - .L_28)
.L_28:
        /*000c*/ 	.word	0x00000000
        /*0010*/ 	.short	0x0003
        /*0012*/ 	.short	0x0018
        /*0014*/ 	.byte	0x00, 0xf0, 0x11, 0x00


	//----- nvinfo : EIATTR_KPARAM_INFO
	.align		4
.L_29:
        /*0018*/ 	.byte	0x04, 0x17
        /*001a*/ 	.short	(.L_31 - .L_30)
.L_30:
        /*001c*/ 	.word	0x00000000
        /*0020*/ 	.short	0x0002
        /*0022*/ 	.short	0x0010
        /*0024*/ 	.byte	0x00, 0xf5, 0x21, 0x00


	//----- nvinfo : EIATTR_KPARAM_INFO
	.align		4
.L_31:
        /*0028*/ 	.byte	0x04, 0x17
        /*002a*/ 	.short	(.L_33 - .L_32)
.L_32:
        /*002c*/ 	.word	0x00000000
        /*0030*/ 	.short	0x0001
        /*0032*/ 	.short	0x0008
        /*0034*/ 	.byte	0x00, 0xf5, 0x21, 0x00


	//----- nvinfo : EIATTR_KPARAM_INFO
	.align		4
.L_33:
        /*0038*/ 	.byte	0x04, 0x17
        /*003a*/ 	.short	(.L_35 - .L_34)
.L_34:
        /*003c*/ 	.word	0x00000000
        /*0040*/ 	.short	0x0000
        /*0042*/ 	.short	0x0000
        /*0044*/ 	.byte	0x00, 0xf5, 0x21, 0x00


	//----- nvinfo : EIATTR_SPARSE_MMA_MASK
	.align		4
.L_35:
        /*0048*/ 	.byte	0x03, 0x50
        /*004a*/ 	.short	0x0000


	//----- nvinfo : EIATTR_MAXREG_COUNT
	.align		4
        /*004c*/ 	.byte	0x03, 0x1b
        /*004e*/ 	.short	0x00ff


	//----- nvinfo : EIATTR_MERCURY_ISA_VERSION
	.align		4
        /*0050*/ 	.byte	0x03, 0x5f
        /*0052*/ 	.short	0x0101


	//----- nvinfo : EIATTR_VRC_CTA_INIT_COUNT
	.align		4
        /*0054*/ 	.byte	0x02, 0x4a
	.zero		1
	.zero		1


	//----- nvinfo : EIATTR_EXIT_INSTR_OFFSETS
	.align		4
        /*0058*/ 	.byte	0x04, 0x1c
        /*005a*/ 	.short	(.L_37 - .L_36)


	//   ....[0]....
.L_36:
        /*005c*/ 	.word	0x00000070


	//   ....[1]....
        /*0060*/ 	.word	0x000001f0


	//----- nvinfo : EIATTR_CRS_STACK_SIZE
	.align		4
.L_37:
        /*0064*/ 	.byte	0x04, 0x1e
        /*0066*/ 	.short	(.L_39 - .L_38)
.L_38:
        /*0068*/ 	.word	0x00000000


	//----- nvinfo : EIATTR_CBANK_PARAM_SIZE
	.align		4
.L_39:
        /*006c*/ 	.byte	0x03, 0x19
        /*006e*/ 	.short	0x001c


	//----- nvinfo : EIATTR_PARAM_CBANK
	.align		4
        /*0070*/ 	.byte	0x04, 0x0a
        /*0072*/ 	.short	(.L_41 - .L_40)
	.align		4
.L_40:
        /*0074*/ 	.word	index@(.nv.constant0.div_kernel)
        /*0078*/ 	.short	0x0380
        /*007a*/ 	.short	0x001c


	//----- nvinfo : EIATTR_SW_WAR
	.align		4
.L_41:
        /*007c*/ 	.byte	0x04, 0x36
        /*007e*/ 	.short	(.L_43 - .L_42)
.L_42:
        /*0080*/ 	.word	0x00000008
.L_43:


//--------------------- .nv.info.mul_kernel       --------------------------
	.section	.nv.info.mul_kernel,"",@"SHT_CUDA_INFO"
	.sectionflags	@""
	.align	4


	//----- nvinfo : EIATTR_CUDA_API_VERSION
	.align		4
        /*0000*/ 	.byte	0x04, 0x37
        /*0002*/ 	.short	(.L_45 - .L_44)
.L_44:
        /*0004*/ 	.word	0x00000082


	//----- nvinfo : EIATTR_KPARAM_INFO
	.align		4
.L_45:
        /*0008*/ 	.byte	0x04, 0x17
        /*000a*/ 	.short	(.L_47 - .L_46)
.L_46:
        /*000c*/ 	.word	0x00000000
        /*0010*/ 	.short	0x0003
        /*0012*/ 	.short	0x0018
        /*0014*/ 	.byte	0x00, 0xf0, 0x11, 0x00


	//----- nvinfo : EIATTR_KPARAM_INFO
	.align		4
.L_47:
        /*0018*/ 	.byte	0x04, 0x17
        /*001a*/ 	.short	(.L_49 - .L_48)
.L_48:
        /*001c*/ 	.word	0x00000000
        /*0020*/ 	.short	0x0002
        /*0022*/ 	.short	0x0010
        /*0024*/ 	.byte	0x00, 0xf5, 0x21, 0x00


	//----- nvinfo : EIATTR_KPARAM_INFO
	.align		4
.L_49:
        /*0028*/ 	.byte	0x04, 0x17
        /*002a*/ 	.short	(.L_51 - .L_50)
.L_50:
        /*002c*/ 	.word	0x00000000
        /*0030*/ 	.short	0x0001
        /*0032*/ 	.short	0x0008
        /*0034*/ 	.byte	0x00, 0xf5, 0x21, 0x00


	//----- nvinfo : EIATTR_KPARAM_INFO
	.align		4
.L_51:
        /*0038*/ 	.byte	0x04, 0x17
        /*003a*/ 	.short	(.L_53 - .L_52)
.L_52:
        /*003c*/ 	.word	0x00000000
        /*0040*/ 	.short	0x0000
        /*0042*/ 	.short	0x0000
        /*0044*/ 	.byte	0x00, 0xf5, 0x21, 0x00


	//----- nvinfo : EIATTR_SPARSE_MMA_MASK
	.align		4
.L_53:
        /*0048*/ 	.byte	0x03, 0x50
        /*004a*/ 	.short	0x0000


	//----- nvinfo : EIATTR_MAXREG_COUNT
	.align		4
        /*004c*/ 	.byte	0x03, 0x1b
        /*004e*/ 	.short	0x00ff


	//----- nvinfo : EIATTR_MERCURY_ISA_VERSION
	.align		4
        /*0050*/ 	.byte	0x03, 0x5f
        /*0052*/ 	.short	0x0101


	//----- nvinfo : EIATTR_VRC_CTA_INIT_COUNT
	.align		4
        /*0054*/ 	.byte	0x02, 0x4a
	.zero		1
	.zero		1


	//----- nvinfo : EIATTR_EXIT_INSTR_OFFSETS
	.align		4
        /*0058*/ 	.byte	0x04, 0x1c
        /*005a*/ 	.short	(.L_55 - .L_54)


	//   ....[0]....
.L_54:
        /*005c*/ 	.word	0x00000070


	//   ....[1]....
        /*0060*/ 	.word	0x00000130


	//----- nvinfo : EIATTR_CBANK_PARAM_SIZE
	.align		4
.L_55:
        /*0064*/ 	.byte	0x03, 0x19
        /*0066*/ 	.short	0x001c


	//----- nvinfo : EIATTR_PARAM_CBANK
	.align		4
        /*0068*/ 	.byte	0x04, 0x0a
        /*006a*/ 	.short	(.L_57 - .L_56)
	.align		4
.L_56:
        /*006c*/ 	.word	index@(.nv.constant0.mul_kernel)
        /*0070*/ 	.short	0x0380
        /*0072*/ 	.short	0x001c


	//----- nvinfo : EIATTR_SW_WAR
	.align		4
.L_57:
        /*0074*/ 	.byte	0x04, 0x36
        /*0076*/ 	.short	(.L_59 - .L_58)
.L_58:
        /*0078*/ 	.word	0x00000008
.L_59:


//--------------------- .nv.info.sub_kernel       --------------------------
	.section	.nv.info.sub_kernel,"",@"SHT_CUDA_INFO"
	.sectionflags	@""
	.align	4


	//----- nvinfo : EIATTR_CUDA_API_VERSION
	.align		4
        /*0000*/ 	.byte	0x04, 0x37
        /*0002*/ 	.short	(.L_61 - .L_60)
.L_60:
        /*0004*/ 	.word	0x00000082


	//----- nvinfo : EIATTR_KPARAM_INFO
	.align		4
.L_61:
        /*0008*/ 	.byte	0x04, 0x17
        /*000a*/ 	.short	(.L_63 - .L_62)
.L_62:
        /*000c*/ 	.word	0x00000000
        /*0010*/ 	.short	0x0003
        /*0012*/ 	.short	0x0018
        /*0014*/ 	.byte	0x00, 0xf0, 0x11, 0x00


	//----- nvinfo : EIATTR_KPARAM_INFO
	.align		4
.L_63:
        /*0018*/ 	.byte	0x04, 0x17
        /*001a*/ 	.short	(.L_65 - .L_64)
.L_64:
        /*001c*/ 	.word	0x00000000
        /*0020*/ 	.short	0x0002
        /*0022*/ 	.short	0x0010
        /*0024*/ 	.byte	0x00, 0xf5, 0x21, 0x00


	//----- nvinfo : EIATTR_KPARAM_INFO
	.align		4
.L_65:
        /*0028*/ 	.byte	0x04, 0x17
        /*002a*/ 	.short	(.L_67 - .L_66)
.L_66:
        /*002c*/ 	.word	0x00000000
        /*0030*/ 	.short	0x0001
        /*0032*/ 	.short	0x0008
        /*0034*/ 	.byte	0x00, 0xf5, 0x21, 0x00


	//----- nvinfo : EIATTR_KPARAM_INFO
	.align		4
.L_67:
        /*0038*/ 	.byte	0x04, 0x17
        /*003a*/ 	.short	(.L_69 - .L_68)
.L_68:
        /*003c*/ 	.word	0x00000000
        /*0040*/ 	.short	0x0000
        /*0042*/ 	.short	0x0000
        /*0044*/ 	.byte	0x00, 0xf5, 0x21, 0x00


	//----- nvinfo : EIATTR_SPARSE_MMA_MASK
	.align		4
.L_69:
        /*0048*/ 	.byte	0x03, 0x50
        /*004a*/ 	.short	0x0000


	//----- nvinfo : EIATTR_MAXREG_COUNT
	.align		4
        /*004c*/ 	.byte	0x03, 0x1b
        /*004e*/ 	.short	0x00ff


	//----- nvinfo : EIATTR_MERCURY_ISA_VERSION
	.align		4
        /*0050*/ 	.byte	0x03, 0x5f
        /*0052*/ 	.short	0x0101


	//----- nvinfo : EIATTR_VRC_CTA_INIT_COUNT
	.align		4
        /*0054*/ 	.byte	0x02, 0x4a
	.zero		1
	.zero		1


	//----- nvinfo : EIATTR_EXIT_INSTR_OFFSETS
	.align		4
        /*0058*/ 	.byte	0x04, 0x1c
        /*005a*/ 	.short	(.L_71 - .L_70)


	//   ....[0]....
.L_70:
        /*005c*/ 	.word	0x00000070


	//   ....[1]....
        /*0060*/ 	.word	0x00000130


	//----- nvinfo : EIATTR_CBANK_PARAM_SIZE
	.align		4
.L_71:
        /*0064*/ 	.byte	0x03, 0x19
        /*0066*/ 	.short	0x001c


	//----- nvinfo : EIATTR_PARAM_CBANK
	.align		4
        /*0068*/ 	.byte	0x04, 0x0a
        /*006a*/ 	.short	(.L_73 - .L_72)
	.align		4
.L_72:
        /*006c*/ 	.word	index@(.nv.constant0.sub_kernel)
        /*0070*/ 	.short	0x0380
        /*0072*/ 	.short	0x001c


	//----- nvinfo : EIATTR_SW_WAR
	.align		4
.L_73:
        /*0074*/ 	.byte	0x04, 0x36
        /*0076*/ 	.short	(.L_75 - .L_74)
.L_74:
        /*0078*/ 	.word	0x00000008
.L_75:


//--------------------- .nv.info.add_kernel       --------------------------
	.section	.nv.info.add_kernel,"",@"SHT_CUDA_INFO"
	.sectionflags	@""
	.align	4


	//----- nvinfo : EIATTR_CUDA_API_VERSION
	.align		4
        /*0000*/ 	.byte	0x04, 0x37
        /*0002*/ 	.short	(.L_77 - .L_76)
.L_76:
        /*0004*/ 	.word	0x00000082


	//----- nvinfo : EIATTR_KPARAM_INFO
	.align		4
.L_77:
        /*0008*/ 	.byte	0x04, 0x17
        /*000a*/ 	.short	(.L_79 - .L_78)
.L_78:
        /*000c*/ 	.word	0x00000000
        /*0010*/ 	.short	0x0003
        /*0012*/ 	.short	0x0018
        /*0014*/ 	.byte	0x00, 0xf0, 0x11, 0x00


	//----- nvinfo : EIATTR_KPARAM_INFO
	.align		4
.L_79:
        /*0018*/ 	.byte	0x04, 0x17
        /*001a*/ 	.short	(.L_81 - .L_80)
.L_80:
        /*001c*/ 	.word	0x00000000
        /*0020*/ 	.short	0x0002
        /*0022*/ 	.short	0x0010
        /*0024*/ 	.byte	0x00, 0xf5, 0x21, 0x00


	//----- nvinfo : EIATTR_KPARAM_INFO
	.align		4
.L_81:
        /*0028*/ 	.byte	0x04, 0x17
        /*002a*/ 	.short	(.L_83 - .L_82)
.L_82:
        /*002c*/ 	.word	0x00000000
        /*0030*/ 	.short	0x0001
        /*0032*/ 	.short	0x0008
        /*0034*/ 	.byte	0x00, 0xf5, 0x21, 0x00


	//----- nvinfo : EIATTR_KPARAM_INFO
	.align		4
.L_83:
        /*0038*/ 	.byte	0x04, 0x17
        /*003a*/ 	.short	(.L_85 - .L_84)
.L_84:
        /*003c*/ 	.word	0x00000000
        /*0040*/ 	.short	0x0000
        /*0042*/ 	.short	0x0000
        /*0044*/ 	.byte	0x00, 0xf5, 0x21, 0x00


	//----- nvinfo : EIATTR_SPARSE_MMA_MASK
	.align		4
.L_85:
        /*0048*/ 	.byte	0x03, 0x50
        /*004a*/ 	.short	0x0000


	//----- nvinfo : EIATTR_MAXREG_COUNT
	.align		4
        /*004c*/ 	.byte	0x03, 0x1b
        /*004e*/ 	.short	0x00ff


	//----- nvinfo : EIATTR_MERCURY_ISA_VERSION
	.align		4
        /*0050*/ 	.byte	0x03, 0x5f
        /*0052*/ 	.short	0x0101


	//----- nvinfo : EIATTR_VRC_CTA_INIT_COUNT
	.align		4
        /*0054*/ 	.byte	0x02, 0x4a
	.zero		1
	.zero		1


	//----- nvinfo : EIATTR_EXIT_INSTR_OFFSETS
	.align		4
        /*0058*/ 	.byte	0x04, 0x1c
        /*005a*/ 	.short	(.L_87 - .L_86)


	//   ....[0]....
.L_86:
        /*005c*/ 	.word	0x00000070


	//   ....[1]....
        /*0060*/ 	.word	0x00000130


	//----- nvinfo : EIATTR_CBANK_PARAM_SIZE
	.align		4
.L_87:
        /*0064*/ 	.byte	0x03, 0x19
        /*0066*/ 	.short	0x001c


	//----- nvinfo : EIATTR_PARAM_CBANK
	.align		4
        /*0068*/ 	.byte	0x04, 0x0a
        /*006a*/ 	.short	(.L_89 - .L_88)
	.align		4
.L_88:
        /*006c*/ 	.word	index@(.nv.constant0.add_kernel)
        /*0070*/ 	.short	0x0380
        /*0072*/ 	.short	0x001c


	//----- nvinfo : EIATTR_SW_WAR
	.align		4
.L_89:
        /*0074*/ 	.byte	0x04, 0x36
        /*0076*/ 	.short	(.L_91 - .L_90)
.L_90:
        /*0078*/ 	.word	0x00000008
.L_91:


//--------------------- .nv.callgraph             --------------------------
	.section	.nv.callgraph,"",@"SHT_CUDA_CALLGRAPH"
	.align	4
	.sectionentsize	8
	.align		4
        /*0000*/ 	.word	0x00000000
	.align		4
        /*0004*/ 	.word	0xffffffff
	.align		4
        /*0008*/ 	.word	0x00000000
	.align		4
        /*000c*/ 	.word	0xfffffffe
	.align		4
        /*0010*/ 	.word	0x00000000
	.align		4
        /*0014*/ 	.word	0xfffffffd
	.align		4
        /*0018*/ 	.word	0x00000000
	.align		4
        /*001c*/ 	.word	0xfffffffc


//--------------------- .text.div_kernel          --------------------------
	.section	.text.div_kernel,"ax",@progbits
	.align	128
        .global         div_kernel
        .type           div_kernel,@function
        .size           div_kernel,(.L_x_17 - div_kernel)
        .other          div_kernel,@"STO_CUDA_ENTRY STV_DEFAULT"
div_kernel:
.text.div_kernel:
[----:B------:R-:W-:Y:S01]  /*0000*/  LDC R1, c[0x0][0x37c] ;  /* 0x0000df00ff017b82 */ /* 0x000fe20000000800 */
[----:B------:R-:W0:Y:S07]  /*0010*/  S2R R3, SR_TID.X ;  /* 0x0000000000037919 */ /* 0x000e2e0000002100 */
[----:B------:R-:W0:Y:S01]  /*0020*/  S2UR UR4, SR_CTAID.X ;  /* 0x00000000000479c3 */ /* 0x000e220000002500 */
[----:B------:R-:W1:Y:S07]  /*0030*/  LDCU UR5, c[0x0][0x398] ;  /* 0x00007300ff0577ac */ /* 0x000e6e0008000800 */
[----:B------:R-:W0:Y:S02]  /*0040*/  LDC R2, c[0x0][0x360] ;  /* 0x0000d800ff027b82 */ /* 0x000e240000000800 */
[----:B0-----:R-:W-:-:S05]  /*0050*/  IMAD R2, R2, UR4, R3 ;  /* 0x0000000402027c24 */ /* 0x001fca000f8e0203 */
[----:B-1----:R-:W-:-:S13]  /*0060*/  ISETP.GE.AND P0, PT, R2, UR5, PT ;  /* 0x0000000502007c0c */ /* 0x002fda000bf06270 */
[----:B------:R-:W-:Y:S05]  /*0070*/  @P0 EXIT ;  /* 0x000000000000094d */ /* 0x000fea0003800000 */
[----:B------:R-:W0:Y:S01]  /*0080*/  LDC.64 R6, c[0x0][0x388] ;  /* 0x0000e200ff067b82 */ /* 0x000e220000000a00 */
[----:B------:R-:W1:Y:S07]  /*0090*/  LDCU.64 UR4, c[0x0][0x358] ;  /* 0x00006b00ff0477ac */ /* 0x000e6e0008000a00 */
[----:B------:R-:W2:Y:S01]  /*00a0*/  LDC.64 R4, c[0x0][0x380] ;  /* 0x0000e000ff047b82 */ /* 0x000ea20000000a00 */
[----:B0-----:R-:W-:-:S05]  /*00b0*/  IMAD.WIDE R6, R2, 0x4, R6 ;  /* 0x0000000402067825 */ /* 0x001fca00078e0206 */
[----:B-1----:R-:W3:Y:S01]  /*00c0*/  LDG.E R3, desc[UR4][R6.64] ;  /* 0x0000000406037981 */ /* 0x002ee2000c1e1900 */
[----:B--2---:R-:W-:-:S05]  /*00d0*/  IMAD.WIDE R4, R2, 0x4, R4 ;  /* 0x0000000402047825 */ /* 0x004fca00078e0204 */
[----:B------:R-:W2:Y:S01]  /*00e0*/  LDG.E R0, desc[UR4][R4.64] ;  /* 0x0000000404007981 */ /* 0x000ea2000c1e1900 */
[----:B------:R-:W-:Y:S01]  /*00f0*/  BSSY.RECONVERGENT B0, `(.L_x_0) ;  /* 0x000000c000007945 */ /* 0x000fe20003800200 */
[----:B---3--:R-:W0:Y:S08]  /*0100*/  MUFU.RCP R8, R3 ;  /* 0x0000000300087308 */ /* 0x008e300000001000 */
[----:B--2---:R-:W1:Y:S01]  /*0110*/  FCHK P0, R0, R3 ;  /* 0x0000000300007302 */ /* 0x004e620000000000 */
[----:B0-----:R-:W-:-:S04]  /*0120*/  FFMA R9, -R3, R8, 1 ;  /* 0x3f80000003097423 */ /* 0x001fc80000000108 */
[----:B------:R-:W-:-:S04]  /*0130*/  FFMA R9, R8, R9, R8 ;  /* 0x0000000908097223 */ /* 0x000fc80000000008 */
[----:B------:R-:W-:-:S04]  /*0140*/  FFMA R8, R0, R9, RZ ;  /* 0x0000000900087223 */ /* 0x000fc800000000ff */
[----:B------:R-:W-:-:S04]  /*0150*/  FFMA R10, -R3, R8, R0 ;  /* 0x00000008030a7223 */ /* 0x000fc80000000100 */
[----:B------:R-:W-:Y:S01]  /*0160*/  FFMA R9, R9, R10, R8 ;  /* 0x0000000a09097223 */ /* 0x000fe20000000008 */
[----:B-1----:R-:W-:Y:S06]  /*0170*/  @!P0 BRA `(.L_x_1) ;  /* 0x00000000000c8947 */ /* 0x002fec0003800000 */
[----:B------:R-:W-:-:S07]  /*0180*/  MOV R4, 0x1a0 ;  /* 0x000001a000047802 */ /* 0x000fce0000000f00 */
[----:B------:R-:W-:Y:S05]  /*0190*/  CALL.REL.NOINC `($__internal_0_$__cuda_sm3x_div_rn_noftz_f32_slowpath) ;  /* 0x0000000000187944 */ /* 0x000fea0003c00000 */
[----:B------:R-:W-:-:S07]  /*01a0*/  IMAD.MOV.U32 R9, RZ, RZ, R0 ;  /* 0x000000ffff097224 */ /* 0x000fce00078e0000 */
.L_x_1:
[----:B------:R-:W-:Y:S05]  /*01b0*/  BSYNC.RECONVERGENT B0 ;  /* 0x0000000000007941 */ /* 0x000fea0003800200 */
.L_x_0:
[----:B------:R-:W0:Y:S02]  /*01c0*/  LDC.64 R4, c[0x0][0x390] ;  /* 0x0000e400ff047b82 */ /* 0x000e240000000a00 */
[----:B0-----:R-:W-:-:S05]  /*01d0*/  IMAD.WIDE R2, R2, 0x4, R4 ;  /* 0x0000000402027825 */ /* 0x001fca00078e0204 */
[----:B------:R-:W-:Y:S01]  /*01e0*/  STG.E desc[UR4][R2.64], R9 ;  /* 0x0000000902007986 */ /* 0x000fe2000c101904 */
[----:B------:R-:W-:Y:S05]  /*01f0*/  EXIT ;  /* 0x000000000000794d */ /* 0x000fea0003800000 */
        .weak           $__internal_0_$__cuda_sm3x_div_rn_noftz_f32_slowpath
        .type           $__internal_0_$__cuda_sm3x_div_rn_noftz_f32_slowpath,@function
        .size           $__internal_0_$__cuda_sm3x_div_rn_noftz_f32_slowpath,(.L_x_17 - $__internal_0_$__cuda_sm3x_div_rn_noftz_f32_slowpath)
$__internal_0_$__cuda_sm3x_div_rn_noftz_f32_slowpath:
[--C-:B------:R-:W-:Y:S01]  /*0200*/  SHF.R.U32.HI R6, RZ, 0x17, R3.reuse ;  /* 0x00000017ff067819 */ /* 0x100fe20000011603 */
[----:B------:R-:W-:Y:S01]  /*0210*/  BSSY.RECONVERGENT B1, `(.L_x_2) ;  /* 0x0000064000017945 */ /* 0x000fe20003800200 */
[--C-:B------:R-:W-:Y:S01]  /*0220*/  SHF.R.U32.HI R5, RZ, 0x17, R0.reuse ;  /* 0x00000017ff057819 */ /* 0x100fe20000011600 */
[----:B------:R-:W-:Y:S01]  /*0230*/  IMAD.MOV.U32 R7, RZ, RZ, R0 ;  /* 0x000000ffff077224 */ /* 0x000fe200078e0000 */
[----:B------:R-:W-:Y:S01]  /*0240*/  LOP3.LUT R6, R6, 0xff, RZ, 0xc0, !PT ;  /* 0x000000ff06067812 */ /* 0x000fe200078ec0ff */
[----:B------:R-:W-:Y:S01]  /*0250*/  IMAD.MOV.U32 R8, RZ, RZ, R3 ;  /* 0x000000ffff087224 */ /* 0x000fe200078e0003 */
[----:B------:R-:W-:-:S03]  /*0260*/  LOP3.LUT R5, R5, 0xff, RZ, 0xc0, !PT ;  /* 0x000000ff05057812 */ /* 0x000fc600078ec0ff */
[----:B------:R-:W-:Y:S02]  /*0270*/  VIADD R11, R6, 0xffffffff ;  /* 0xffffffff060b7836 */ /* 0x000fe40000000000 */
[----:B------:R-:W-:-:S03]  /*0280*/  VIADD R10, R5, 0xffffffff ;  /* 0xffffffff050a7836 */ /* 0x000fc60000000000 */
[----:B------:R-:W-:-:S04]  /*0290*/  ISETP.GT.U32.AND P0, PT, R11, 0xfd, PT ;  /* 0x000000fd0b00780c */ /* 0x000fc80003f04070 */
[----:B------:R-:W-:-:S13]  /*02a0*/  ISETP.GT.U32.OR P0, PT, R10, 0xfd, P0 ;  /* 0x000000fd0a00780c */ /* 0x000fda0000704470 */
[----:B------:R-:W-:Y:S01]  /*02b0*/  @!P0 IMAD.MOV.U32 R9, RZ, RZ, RZ ;  /* 0x000000ffff098224 */ /* 0x000fe200078e00ff */
[----:B------:R-:W-:Y:S06]  /*02c0*/  @!P0 BRA `(.L_x_3) ;  /* 0x00000000005c8947 */ /* 0x000fec0003800000 */
[----:B------:R-:W-:Y:S02]  /*02d0*/  FSETP.GTU.FTZ.AND P0, PT, |R0|, +INF , PT ;  /* 0x7f8000000000780b */ /* 0x000fe40003f1c200 */
[----:B------:R-:W-:-:S04]  /*02e0*/  FSETP.GTU.FTZ.AND P1, PT, |R3|, +INF , PT ;  /* 0x7f8000000300780b */ /* 0x000fc80003f3c200 */
[----:B------:R-:W-:-:S13]  /*02f0*/  PLOP3.LUT P0, PT, P0, P1, PT, 0xf8, 0x8f ;  /* 0x00000000008f781c */ /* 0x000fda0000703f70 */
[----:B------:R-:W-:Y:S05]  /*0300*/  @P0 BRA `(.L_x_4) ;  /* 0x00000004004c0947 */ /* 0x000fea0003800000 */
[----:B------:R-:W-:-:S13]  /*0310*/  LOP3.LUT P0, RZ, R8, 0x7fffffff, R7, 0xc8, !PT ;  /* 0x7fffffff08ff7812 */ /* 0x000fda000780c807 */
[----:B------:R-:W-:Y:S05]  /*0320*/  @!P0 BRA `(.L_x_5) ;  /* 0x00000004003c8947 */ /* 0x000fea0003800000 */
[C---:B------:R-:W-:Y:S02]  /*0330*/  FSETP.NEU.FTZ.AND P2, PT, |R0|.reuse, +INF , PT ;  /* 0x7f8000000000780b */ /* 0x040fe40003f5d200 */
[----:B------:R-:W-:Y:S02]  /*0340*/  FSETP.NEU.FTZ.AND P1, PT, |R3|, +INF , PT ;  /* 0x7f8000000300780b */ /* 0x000fe40003f3d200 */
[----:B------:R-:W-:-:S11]  /*0350*/  FSETP.NEU.FTZ.AND P0, PT, |R0|, +INF , PT ;  /* 0x7f8000000000780b */ /* 0x000fd60003f1d200 */
[----:B------:R-:W-:Y:S05]  /*0360*/  @!P1 BRA !P2, `(.L_x_5) ;  /* 0x00000004002c9947 */ /* 0x000fea0005000000 */
[----:B------:R-:W-:-:S04]  /*0370*/  LOP3.LUT P2, RZ, R7, 0x7fffffff, RZ, 0xc0, !PT ;  /* 0x7fffffff07ff7812 */ /* 0x000fc8000784c0ff */
[----:B------:R-:W-:-:S13]  /*0380*/  PLOP3.LUT P1, PT, P1, P2, PT, 0x2f, 0xf2 ;  /* 0x0000000000f2781c */ /* 0x000fda0000f24577 */
[----:B------:R-:W-:Y:S05]  /*0390*/  @P1 BRA `(.L_x_6) ;  /* 0x0000000400181947 */ /* 0x000fea0003800000 */
[----:B------:R-:W-:-:S04]  /*03a0*/  LOP3.LUT P1, RZ, R8, 0x7fffffff, RZ, 0xc0, !PT ;  /* 0x7fffffff08ff7812 */ /* 0x000fc8000782c0ff */
[----:B------:R-:W-:-:S13]  /*03b0*/  PLOP3.LUT P0, PT, P0, P1, PT, 0x2f, 0xf2 ;  /* 0x0000000000f2781c */ /* 0x000fda0000702577 */
[----:B------:R-:W-:Y:S05]  /*03c0*/  @P0 BRA `(.L_x_7) ;  /* 0x0000000400000947 */ /* 0x000fea0003800000 */
[----:B------:R-:W-:Y:S02]  /*03d0*/  ISETP.GE.AND P0, PT, R10, RZ, PT ;  /* 0x000000ff0a00720c */ /* 0x000fe40003f06270 */
[----:B------:R-:W-:-:S11]  /*03e0*/  ISETP.GE.AND P1, PT, R11, RZ, PT ;  /* 0x000000ff0b00720c */ /* 0x000fd60003f26270 */
[----:B------:R-:W-:Y:S02]  /*03f0*/  @P0 IMAD.MOV.U32 R9, RZ, RZ, RZ ;  /* 0x000000ffff090224 */ /* 0x000fe400078e00ff */
[----:B------:R-:W-:Y:S01]  /*0400*/  @!P0 FFMA R7, R0, 1.84467440737095516160e+19, RZ ;  /* 0x5f80000000078823 */ /* 0x000fe200000000ff */
[----:B------:R-:W-:Y:S02]  /*0410*/  @!P0 IMAD.MOV.U32 R9, RZ, RZ, -0x40 ;  /* 0xffffffc0ff098424 */ /* 0x000fe400078e00ff */
[----:B------:R-:W-:Y:S02]  /*0420*/  @!P1 FFMA R8, R3, 1.84467440737095516160e+19, RZ ;  /* 0x5f80000003089823 */ /* 0x000fe400000000ff */
[----:B------:R-:W-:-:S07]  /*0430*/  @!P1 VIADD R9, R9, 0x40 ;  /* 0x0000004009099836 */ /* 0x000fce0000000000 */
.L_x_3:
[----:B------:R-:W-:Y:S01]  /*0440*/  LEA R3, R6, 0xc0800000, 0x17 ;  /* 0xc080000006037811 */ /* 0x000fe200078eb8ff */
[----:B------:R-:W-:Y:S01]  /*0450*/  VIADD R5, R5, 0xffffff81 ;  /* 0xffffff8105057836 */ /* 0x000fe20000000000 */
[----:B------:R-:W-:Y:S03]  /*0460*/  BSSY.RECONVERGENT B2, `(.L_x_8) ;  /* 0x0000035000027945 */ /* 0x000fe60003800200 */
[----:B------:R-:W-:Y:S01]  /*0470*/  IMAD.IADD R3, R8, 0x1, -R3 ;  /* 0x0000000108037824 */ /* 0x000fe200078e0a03 */
[C---:B------:R-:W-:Y:S01]  /*0480*/  IADD3 R6, PT, PT, R5.reuse, 0x7f, -R6 ;  /* 0x0000007f05067810 */ /* 0x040fe20007ffe806 */
[----:B------:R-:W-:Y:S02]  /*0490*/  IMAD R0, R5, -0x800000, R7 ;  /* 0xff80000005007824 */ /* 0x000fe400078e0207 */
[----:B------:R-:W0:Y:S01]  /*04a0*/  MUFU.RCP R8, R3 ;  /* 0x0000000300087308 */ /* 0x000e220000001000 */
[----:B------:R-:W-:Y:S01]  /*04b0*/  FADD.FTZ R11, -R3, -RZ ;  /* 0x800000ff030b7221 */ /* 0x000fe20000010100 */
[----:B------:R-:W-:-:S03]  /*04c0*/  IMAD.IADD R6, R6, 0x1, R9 ;  /* 0x0000000106067824 */ /* 0x000fc600078e0209 */
[----:B0-----:R-:W-:-:S04]  /*04d0*/  FFMA R13, R8, R11, 1 ;  /* 0x3f800000080d7423 */ /* 0x001fc8000000000b */
[----:B------:R-:W-:-:S04]  /*04e0*/  FFMA R10, R8, R13, R8 ;  /* 0x0000000d080a7223 */ /* 0x000fc80000000008 */
[----:B------:R-:W-:-:S04]  /*04f0*/  FFMA R7, R0, R10, RZ ;  /* 0x0000000a00077223 */ /* 0x000fc800000000ff */
[----:B------:R-:W-:-:S04]  /*0500*/  FFMA R8, R11, R7, R0 ;  /* 0x000000070b087223 */ /* 0x000fc80000000000 */
[----:B------:R-:W-:-:S04]  /*0510*/  FFMA R7, R10, R8, R7 ;  /* 0x000000080a077223 */ /* 0x000fc80000000007 */
[----:B------:R-:W-:-:S04]  /*0520*/  FFMA R8, R11, R7, R0 ;  /* 0x000000070b087223 */ /* 0x000fc80000000000 */
[----:B------:R-:W-:-:S05]  /*0530*/  FFMA R0, R10, R8, R7 ;  /* 0x000000080a007223 */ /* 0x000fca0000000007 */
[----:B------:R-:W-:-:S04]  /*0540*/  SHF.R.U32.HI R3, RZ, 0x17, R0 ;  /* 0x00000017ff037819 */ /* 0x000fc80000011600 */
[----:B------:R-:W-:-:S05]  /*0550*/  LOP3.LUT R3, R3, 0xff, RZ, 0xc0, !PT ;  /* 0x000000ff03037812 */ /* 0x000fca00078ec0ff */
[----:B------:R-:W-:-:S04]  /*0560*/  IMAD.IADD R9, R3, 0x1, R6 ;  /* 0x0000000103097824 */ /* 0x000fc800078e0206 */
[----:B------:R-:W-:-:S05]  /*0570*/  VIADD R3, R9, 0xffffffff ;  /* 0xffffffff09037836 */ /* 0x000fca0000000000 */
[----:B------:R-:W-:-:S13]  /*0580*/  ISETP.GE.U32.AND P0, PT, R3, 0xfe, PT ;  /* 0x000000fe0300780c */ /* 0x000fda0003f06070 */
[----:B------:R-:W-:Y:S05]  /*0590*/  @!P0 BRA `(.L_x_9) ;  /* 0x0000000000808947 */ /* 0x000fea0003800000 */
[----:B------:R-:W-:-:S13]  /*05a0*/  ISETP.GT.AND P0, PT, R9, 0xfe, PT ;  /* 0x000000fe0900780c */ /* 0x000fda0003f04270 */
[----:B------:R-:W-:Y:S05]  /*05b0*/  @P0 BRA `(.L_x_10) ;  /* 0x00000000006c0947 */ /* 0x000fea0003800000 */
[----:B------:R-:W-:-:S13]  /*05c0*/  ISETP.GE.AND P0, PT, R9, 0x1, PT ;  /* 0x000000010900780c */ /* 0x000fda0003f06270 */
[----:B------:R-:W-:Y:S05]  /*05d0*/  @P0 BRA `(.L_x_11) ;  /* 0x0000000000740947 */ /* 0x000fea0003800000 */
[----:B------:R-:W-:Y:S02]  /*05e0*/  ISETP.GE.AND P0, PT, R9, -0x18, PT ;  /* 0xffffffe80900780c */ /* 0x000fe40003f06270 */
[----:B------:R-:W-:-:S11]  /*05f0*/  LOP3.LUT R0, R0, 0x80000000, RZ, 0xc0, !PT ;  /* 0x8000000000007812 */ /* 0x000fd600078ec0ff */
[----:B------:R-:W-:Y:S05]  /*0600*/  @!P0 BRA `(.L_x_11) ;  /* 0x0000000000688947 */ /* 0x000fea0003800000 */
[CCC-:B------:R-:W-:Y:S01]  /*0610*/  FFMA.RZ R3, R10.reuse, R8.reuse, R7.reuse ;  /* 0x000000080a037223 */ /* 0x1c0fe2000000c007 */
[CCC-:B------:R-:W-:Y:S01]  /*0620*/  FFMA.RM R6, R10.reuse, R8.reuse, R7.reuse ;  /* 0x000000080a067223 */ /* 0x1c0fe20000004007 */
[C---:B------:R-:W-:Y:S02]  /*0630*/  ISETP.NE.AND P2, PT, R9.reuse, RZ, PT ;  /* 0x000000ff0900720c */ /* 0x040fe40003f45270 */
[----:B------:R-:W-:Y:S02]  /*0640*/  ISETP.NE.AND P1, PT, R9, RZ, PT ;  /* 0x000000ff0900720c */ /* 0x000fe40003f25270 */
[----:B------:R-:W-:Y:S01]  /*0650*/  LOP3.LUT R5, R3, 0x7fffff, RZ, 0xc0, !PT ;  /* 0x007fffff03057812 */ /* 0x000fe200078ec0ff */
[----:B------:R-:W-:Y:S01]  /*0660*/  FFMA.RP R3, R10, R8, R7 ;  /* 0x000000080a037223 */ /* 0x000fe20000008007 */
[----:B------:R-:W-:Y:S02]  /*0670*/  VIADD R8, R9, 0x20 ;  /* 0x0000002009087836 */ /* 0x000fe40000000000 */
[----:B------:R-:W-:Y:S01]  /*0680*/  LOP3.LUT R5, R5, 0x800000, RZ, 0xfc, !PT ;  /* 0x0080000005057812 */ /* 0x000fe200078efcff */
[----:B------:R-:W-:Y:S01]  /*0690*/  IMAD.MOV R7, RZ, RZ, -R9 ;  /* 0x000000ffff077224 */ /* 0x000fe200078e0a09 */
[----:B------:R-:W-:-:S02]  /*06a0*/  FSETP.NEU.FTZ.AND P0, PT, R3, R6, PT ;  /* 0x000000060300720b */ /* 0x000fc40003f1d000 */
[----:B------:R-:W-:Y:S02]  /*06b0*/  SHF.L.U32 R8, R5, R8, RZ ;  /* 0x0000000805087219 */ /* 0x000fe400000006ff */
[----:B------:R-:W-:Y:S02]  /*06c0*/  SEL R6, R7, RZ, P2 ;  /* 0x000000ff07067207 */ /* 0x000fe40001000000 */
[----:B------:R-:W-:Y:S02]  /*06d0*/  ISETP.NE.AND P1, PT, R8, RZ, P1 ;  /* 0x000000ff0800720c */ /* 0x000fe40000f25270 */
[----:B------:R-:W-:Y:S02]  /*06e0*/  SHF.R.U32.HI R6, RZ, R6, R5 ;  /* 0x00000006ff067219 */ /* 0x000fe40000011605 */
[----:B------:R-:W-:Y:S02]  /*06f0*/  PLOP3.LUT P0, PT, P0, P1, PT, 0xf8, 0x8f ;  /* 0x00000000008f781c */ /* 0x000fe40000703f70 */
[----:B------:R-:W-:-:S02]  /*0700*/  SHF.R.U32.HI R8, RZ, 0x1, R6 ;  /* 0x00000001ff087819 */ /* 0x000fc40000011606 */
[----:B------:R-:W-:-:S04]  /*0710*/  SEL R3, RZ, 0x1, !P0 ;  /* 0x00000001ff037807 */ /* 0x000fc80004000000 */
[----:B------:R-:W-:-:S04]  /*0720*/  LOP3.LUT R3, R3, 0x1, R8, 0xf8, !PT ;  /* 0x0000000103037812 */ /* 0x000fc800078ef808 */
[----:B------:R-:W-:-:S05]  /*0730*/  LOP3.LUT R3, R3, R6, RZ, 0xc0, !PT ;  /* 0x0000000603037212 */ /* 0x000fca00078ec0ff */
[----:B------:R-:W-:-:S05]  /*0740*/  IMAD.IADD R3, R8, 0x1, R3 ;  /* 0x0000000108037824 */ /* 0x000fca00078e0203 */
[----:B------:R-:W-:Y:S01]  /*0750*/  LOP3.LUT R0, R3, R0, RZ, 0xfc, !PT ;  /* 0x0000000003007212 */ /* 0x000fe200078efcff */
[----:B------:R-:W-:Y:S06]  /*0760*/  BRA `(.L_x_11) ;  /* 0x0000000000107947 */ /* 0x000fec0003800000 */
.L_x_10:
[----:B------:R-:W-:-:S04]  /*0770*/  LOP3.LUT R0, R0, 0x80000000, RZ, 0xc0, !PT ;  /* 0x8000000000007812 */ /* 0x000fc800078ec0ff */
[----:B------:R-:W-:Y:S01]  /*0780*/  LOP3.LUT R0, R0, 0x7f800000, RZ, 0xfc, !PT ;  /* 0x7f80000000007812 */ /* 0x000fe200078efcff */
[----:B------:R-:W-:Y:S06]  /*0790*/  BRA `(.L_x_11) ;  /* 0x0000000000047947 */ /* 0x000fec0003800000 */
.L_x_9:
[----:B------:R-:W-:-:S07]  /*07a0*/  IMAD R0, R6, 0x800000, R0 ;  /* 0x0080000006007824 */ /* 0x000fce00078e0200 */
.L_x_11:
[----:B------:R-:W-:Y:S05]  /*07b0*/  BSYNC.RECONVERGENT B2 ;  /* 0x0000000000027941 */ /* 0x000fea0003800200 */
.L_x_8:
[----:B------:R-:W-:Y:S05]  /*07c0*/  BRA `(.L_x_12) ;  /* 0x0000000000207947 */ /* 0x000fea0003800000 */
.L_x_7:
[----:B------:R-:W-:-:S04]  /*07d0*/  LOP3.LUT R0, R8, 0x80000000, R7, 0x48, !PT ;  /* 0x8000000008007812 */ /* 0x000fc800078e4807 */
[----:B------:R-:W-:Y:S01]  /*07e0*/  LOP3.LUT R0, R0, 0x7f800000, RZ, 0xfc, !PT ;  /* 0x7f80000000007812 */ /* 0x000fe200078efcff */
[----:B------:R-:W-:Y:S06]  /*07f0*/  BRA `(.L_x_12) ;  /* 0x0000000000147947 */ /* 0x000fec0003800000 */
.L_x_6:
[----:B------:R-:W-:Y:S01]  /*0800*/  LOP3.LUT R0, R8, 0x80000000, R7, 0x48, !PT ;  /* 0x8000000008007812 */ /* 0x000fe200078e4807 */
[----:B------:R-:W-:Y:S06]  /*0810*/  BRA `(.L_x_12) ;  /* 0x00000000000c7947 */ /* 0x000fec0003800000 */
.L_x_5:
[----:B------:R-:W0:Y:S01]  /*0820*/  MUFU.RSQ R0, -QNAN ;  /* 0xffc0000000007908 */ /* 0x000e220000001400 */
[----:B------:R-:W-:Y:S05]  /*0830*/  BRA `(.L_x_12) ;  /* 0x0000000000047947 */ /* 0x000fea0003800000 */
.L_x_4:
[----:B------:R-:W-:-:S07]  /*0840*/  FADD.FTZ R0, R0, R3 ;  /* 0x0000000300007221 */ /* 0x000fce0000010000 */
.L_x_12:
[----:B------:R-:W-:Y:S05]  /*0850*/  BSYNC.RECONVERGENT B1 ;  /* 0x0000000000017941 */ /* 0x000fea0003800200 */
.L_x_2:
[----:B------:R-:W-:-:S04]  /*0860*/  IMAD.MOV.U32 R5, RZ, RZ, 0x0 ;  /* 0x00000000ff057424 */ /* 0x000fc800078e00ff */
[----:B0-----:R-:W-:Y:S05]  /*0870*/  RET.REL.NODEC R4 `(div_kernel) ;  /* 0xfffffff404e07950 */ /* 0x001fea0003c3ffff */
.L_x_13:
[----:B------:R-:W-:-:S00]  /*0880*/  BRA `(.L_x_13) ;  /* 0xfffffffc00fc7947 */ /* 0x000fc0000383ffff */
[----:B------:R-:W-:-:S00]  /*0890*/  NOP ;  /* 0x0000000000007918 */ /* 0x000fc00000000000 */
        /* <DEDUP_REMOVED lines=14> */
.L_x_17:


//--------------------- .text.mul_kernel          --------------------------
	.section	.text.mul_kernel,"ax",@progbits
	.align	128
        .global         mul_kernel
        .type           mul_kernel,@function
        .size           mul_kernel,(.L_x_19 - mul_kernel)
        .other          mul_kernel,@"STO_CUDA_ENTRY STV_DEFAULT"
mul_kernel:
.text.mul_kernel:
        /* <DEDUP_REMOVED lines=10> */
[----:B------:R-:W2:Y:S08]  /*00a0*/  LDC.64 R4, c[0x0][0x388] ;  /* 0x0000e200ff047b82 */ /* 0x000eb00000000a00 */
[----:B------:R-:W3:Y:S01]  /*00b0*/  LDC.64 R6, c[0x0][0x390] ;  /* 0x0000e400ff067b82 */ /* 0x000ee20000000a00 */
[----:B0-----:R-:W-:-:S06]  /*00c0*/  IMAD.WIDE R2, R9, 0x4, R2 ;  /* 0x0000000409027825 */ /* 0x001fcc00078e0202 */
[----:B-1----:R-:W4:Y:S01]  /*00d0*/  LDG.E R2, desc[UR4][R2.64] ;  /* 0x0000000402027981 */ /* 0x002f22000c1e1900 */
[----:B--2---:R-:W-:-:S06]  /*00e0*/  IMAD.WIDE R4, R9, 0x4, R4 ;  /* 0x0000000409047825 */ /* 0x004fcc00078e0204 */
[----:B------:R-:W4:Y:S01]  /*00f0*/  LDG.E R5, desc[UR4][R4.64] ;  /* 0x0000000404057981 */ /* 0x000f22000c1e1900 */
[----:B---3--:R-:W-:-:S04]  /*0100*/  IMAD.WIDE R6, R9, 0x4, R6 ;  /* 0x0000000409067825 */ /* 0x008fc800078e0206 */
[----:B----4-:R-:W-:-:S05]  /*0110*/  FMUL R9, R2, R5 ;  /* 0x0000000502097220 */ /* 0x010fca0000400000 */
[----:B------:R-:W-:Y:S01]  /*0120*/  STG.E desc[UR4][R6.64], R9 ;  /* 0x0000000906007986 */ /* 0x000fe2000c101904 */
[----:B------:R-:W-:Y:S05]  /*0130*/  EXIT ;  /* 0x000000000000794d */ /* 0x000fea0003800000 */
.L_x_14:
        /* <DEDUP_REMOVED lines=12> */
.L_x_19:


//--------------------- .text.sub_kernel          --------------------------
	.section	.text.sub_kernel,"ax",@progbits
	.align	128
        .global         sub_kernel
        .type           sub_kernel,@function
        .size           sub_kernel,(.L_x_20 - sub_kernel)
        .other          sub_kernel,@"STO_CUDA_ENTRY STV_DEFAULT"
sub_kernel:
.text.sub_kernel:
        /* <DEDUP_REMOVED lines=17> */
[----:B----4-:R-:W-:-:S05]  /*0110*/  FADD R9, R2, -R5 ;  /* 0x8000000502097221 */ /* 0x010fca0000000000 */
[----:B------:R-:W-:Y:S01]  /*0120*/  STG.E desc[UR4][R6.64], R9 ;  /* 0x0000000906007986 */ /* 0x000fe2000c101904 */
[----:B------:R-:W-:Y:S05]  /*0130*/  EXIT ;  /* 0x000000000000794d */ /* 0x000fea0003800000 */
.L_x_15:
        /* <DEDUP_REMOVED lines=12> */
.L_x_20:


//--------------------- .text.add_kernel          --------------------------
	.section	.text.add_kernel,"ax",@progbits
	.align	128
        .global         add_kernel
        .type           add_kernel,@function
        .size           add_kernel,(.L_x_21 - add_kernel)
        .other          add_kernel,@"STO_CUDA_ENTRY STV_DEFAULT"
add_kernel:
.text.add_kernel:
        /* <DEDUP_REMOVED lines=17> */
[----:B----4-:R-:W-:-:S05]  /*0110*/  FADD R9, R2, R5 ;  /* 0x0000000502097221 */ /* 0x010fca0000000000 */
[----:B------:R-:W-:Y:S01]  /*0120*/  STG.E desc[UR4][R6.64], R9 ;  /* 0x0000000906007986 */ /* 0x000fe2000c101904 */
[----:B------:R-:W-:Y:S05]  /*0130*/  EXIT ;  /* 0x000000000000794d */ /* 0x000fea0003800000 */
.L_x_16:
        /* <DEDUP_REMOVED lines=12> */
.L_x_21:


//--------------------- .nv.shared.reserved.0     --------------------------
	.section	.nv.shared.reserved.0,"aw",@nobits
	.weak		__nv_reservedSMEM_offset_0_alias
	.size		__nv_reservedSMEM_offset_0_alias, 0, 64
	.other		__nv_reservedSMEM_offset_0_alias,@"STO_CUDA_RESERVED_SHARED STV_DEFAULT"
__nv_reservedSMEM_offset_0_alias:
	.zero		0
	.zero		64


//--------------------- .nv.constant0.div_kernel  --------------------------
	.section	.nv.constant0.div_kernel,"a",@progbits
	.sectionflags	@""
	.align	4
.nv.constant0.div_kernel:
	.zero		924


//--------------------- .nv.constant0.mul_kernel  --------------------------
	.section	.nv.constant0.mul_kernel,"a",@progbits
	.sectionflags	@""
	.align	4
.nv.constant0.mul_kernel:
	.zero		924


//--------------------- .nv.constant0.sub_kernel  --------------------------
	.section	.nv.constant0.sub_kernel,"a",@progbits
	.sectionflags	@""
	.align	4
.nv.constant0.sub_kernel:
	.zero		924


//--------------------- .nv.constant0.add_kernel  --------------------------
	.section	.nv.constant0.add_kernel,"a",@progbits
	.sectionflags	@""
	.align	4
.nv.constant0.add_kernel:
	.zero		924


//--------------------- SYMBOLS --------------------------

	.type		.nv.reservedSmem.offset0,@object
	.size		.nv.reservedSmem.offset0,0x4
